	.headerflags	@"EF_CUDA_TEXMODE_UNIFIED EF_CUDA_64BIT_ADDRESS EF_CUDA_ACCELERATORS EF_CUDA_SM90 EF_CUDA_VIRTUAL_SM(EF_CUDA_SM90)"
	.elftype	@"ET_EXEC"


//--------------------- .nv.info                  --------------------------
	.section	.nv.info,"",@"SHT_CUDA_INFO"
	.align	4


	//----- nvinfo : EIATTR_REGCOUNT
	.align		4
        /*0000*/ 	.byte	0x04, 0x2f
        /*0002*/ 	.short	(.L_3 - .L_2)
	.align		4
.L_2:
        /*0004*/ 	.word	index@(triton_poi_fused__native_batch_norm_legit_no_training_convolution_elu_0)
        /*0008*/ 	.word	0x00000013


	//----- nvinfo : EIATTR_MIN_STACK_SIZE
	.align		4
.L_3:
        /*000c*/ 	.byte	0x04, 0x12
        /*000e*/ 	.short	(.L_5 - .L_4)
	.align		4
.L_4:
        /*0010*/ 	.word	index@(triton_poi_fused__native_batch_norm_legit_no_training_convolution_elu_0)
        /*0014*/ 	.word	0x00000000


	//----- nvinfo : EIATTR_FRAME_SIZE
	.align		4
.L_5:
        /*0018*/ 	.byte	0x04, 0x11
        /*001a*/ 	.short	(.L_7 - .L_6)
	.align		4
.L_6:
        /*001c*/ 	.word	index@(triton_poi_fused__native_batch_norm_legit_no_training_convolution_elu_0)
        /*0020*/ 	.word	0x00000000


	//----- nvinfo : EIATTR_MIN_STACK_SIZE
	.align		4
.L_7:
        /*0024*/ 	.byte	0x04, 0x12
        /*0026*/ 	.short	(.L_9 - .L_8)
	.align		4
.L_8:
        /*0028*/ 	.word	index@(triton_poi_fused__native_batch_norm_legit_no_training_convolution_elu_0)
        /*002c*/ 	.word	0x00000000
.L_9:


//--------------------- .nv.info.triton_poi_fused__native_batch_norm_legit_no_training_convolution_elu_0 --------------------------
	.section	.nv.info.triton_poi_fused__native_batch_norm_legit_no_training_convolution_elu_0,"",@"SHT_CUDA_INFO"
	.sectionflags	@""
	.align	4


	//----- nvinfo : EIATTR_CUDA_API_VERSION
	.align		4
        /*0000*/ 	.byte	0x04, 0x37
        /*0002*/ 	.short	(.L_11 - .L_10)
.L_10:
        /*0004*/ 	.word	0x0000007c


	//----- nvinfo : EIATTR_KPARAM_INFO
	.align		4
.L_11:
        /*0008*/ 	.byte	0x04, 0x17
        /*000a*/ 	.short	(.L_13 - .L_12)
.L_12:
        /*000c*/ 	.word	0x00000000
        /*0010*/ 	.short	0x0007
        /*0012*/ 	.short	0x0038
        /*0014*/ 	.byte	0x00, 0xf0, 0x11, 0x00


	//----- nvinfo : EIATTR_KPARAM_INFO
	.align		4
.L_13:
        /*0018*/ 	.byte	0x04, 0x17
        /*001a*/ 	.short	(.L_15 - .L_14)
.L_14:
        /*001c*/ 	.word	0x00000000
        /*0020*/ 	.short	0x0006
        /*0022*/ 	.short	0x0030
        /*0024*/ 	.byte	0x00, 0xf4, 0x21, 0x00


	//----- nvinfo : EIATTR_KPARAM_INFO
	.align		4
.L_15:
        /*0028*/ 	.byte	0x04, 0x17
        /*002a*/ 	.short	(.L_17 - .L_16)
.L_16:
        /*002c*/ 	.word	0x00000000
        /*0030*/ 	.short	0x0005
        /*0032*/ 	.short	0x0028
        /*0034*/ 	.byte	0x00, 0xf4, 0x21, 0x00


	//----- nvinfo : EIATTR_KPARAM_INFO
	.align		4
.L_17:
        /*0038*/ 	.byte	0x04, 0x17
        /*003a*/ 	.short	(.L_19 - .L_18)
.L_18:
        /*003c*/ 	.word	0x00000000
        /*0040*/ 	.short	0x0004
        /*0042*/ 	.short	0x0020
        /*0044*/ 	.byte	0x00, 0xf4, 0x21, 0x00


	//----- nvinfo : EIATTR_KPARAM_INFO
	.align		4
.L_19:
        /*0048*/ 	.byte	0x04, 0x17
        /*004a*/ 	.short	(.L_21 - .L_20)
.L_20:
        /*004c*/ 	.word	0x00000000
        /*0050*/ 	.short	0x0003
        /*0052*/ 	.short	0x0018
        /*0054*/ 	.byte	0x00, 0xf4, 0x21, 0x00


	//----- nvinfo : EIATTR_KPARAM_INFO
	.align		4
.L_21:
        /*0058*/ 	.byte	0x04, 0x17
        /*005a*/ 	.short	(.L_23 - .L_22)
.L_22:
        /*005c*/ 	.word	0x00000000
        /*0060*/ 	.short	0x0002
        /*0062*/ 	.short	0x0010
        /*0064*/ 	.byte	0x00, 0xf4, 0x21, 0x00


	//----- nvinfo : EIATTR_KPARAM_INFO
	.align		4
.L_23:
        /*0068*/ 	.byte	0x04, 0x17
        /*006a*/ 	.short	(.L_25 - .L_24)
.L_24:
        /*006c*/ 	.word	0x00000000
        /*0070*/ 	.short	0x0001
        /*0072*/ 	.short	0x0008
        /*0074*/ 	.byte	0x00, 0xf4, 0x21, 0x00


	//----- nvinfo : EIATTR_KPARAM_INFO
	.align		4
.L_25:
        /*0078*/ 	.byte	0x04, 0x17
        /*007a*/ 	.short	(.L_27 - .L_26)
.L_26:
        /*007c*/ 	.word	0x00000000
        /*0080*/ 	.short	0x0000
        /*0082*/ 	.short	0x0000
        /*0084*/ 	.byte	0x00, 0xf4, 0x21, 0x00


	//----- nvinfo : EIATTR_SPARSE_MMA_MASK
	.align		4
.L_27:
        /*0088*/ 	.byte	0x03, 0x50
        /*008a*/ 	.short	0x0000


	//----- nvinfo : EIATTR_MAXREG_COUNT
	.align		4
        /*008c*/ 	.byte	0x03, 0x1b
        /*008e*/ 	.short	0x00ff


	//----- nvinfo : EIATTR_EXIT_INSTR_OFFSETS
	.align		4
        /*0090*/ 	.byte	0x04, 0x1c
        /*0092*/ 	.short	(.L_29 - .L_28)


	//   ....[0]....
.L_28:
        /*0094*/ 	.word	0x000004f0


	//----- nvinfo : EIATTR_REQNTID
	.align		4
.L_29:
        /*0098*/ 	.byte	0x04, 0x10
        /*009a*/ 	.short	(.L_31 - .L_30)
.L_30:
        /*009c*/ 	.word	0x00000080
        /*00a0*/ 	.word	0x00000001
        /*00a4*/ 	.word	0x00000001


	//----- nvinfo : EIATTR_CBANK_PARAM_SIZE
	.align		4
.L_31:
        /*00a8*/ 	.byte	0x03, 0x19
        /*00aa*/ 	.short	0x003c


	//----- nvinfo : EIATTR_PARAM_CBANK
	.align		4
        /*00ac*/ 	.byte	0x04, 0x0a
        /*00ae*/ 	.short	(.L_33 - .L_32)
	.align		4
.L_32:
        /*00b0*/ 	.word	index@(.nv.constant0.triton_poi_fused__native_batch_norm_legit_no_training_convolution_elu_0)
        /*00b4*/ 	.short	0x0210
        /*00b6*/ 	.short	0x003c


	//----- nvinfo : EIATTR_SW_WAR
	.align		4
.L_33:
        /*00b8*/ 	.byte	0x04, 0x36
        /*00ba*/ 	.short	(.L_35 - .L_34)
.L_34:
        /*00bc*/ 	.word	0x00000008
.L_35:


//--------------------- .nv.callgraph             --------------------------
	.section	.nv.callgraph,"",@"SHT_CUDA_CALLGRAPH"
	.align	4
	.sectionentsize	8
	.align		4
        /*0000*/ 	.word	0x00000000
	.align		4
        /*0004*/ 	.word	0xffffffff
	.align		4
        /*0008*/ 	.word	0x00000000
	.align		4
        /*000c*/ 	.word	0xfffffffe
	.align		4
        /*0010*/ 	.word	0x00000000
	.align		4
        /*0014*/ 	.word	0xfffffffd
	.align		4
        /*0018*/ 	.word	0x00000000
	.align		4
        /*001c*/ 	.word	0xfffffffc


//--------------------- .nv.constant4             --------------------------
	.section	.nv.constant4,"a",@progbits
	.align	8
	.align		8
.nv.constant4:
        /*0000*/ 	.dword	_$_str
	.align		8
        /*0008*/ 	.dword	_$_str_$_2


//--------------------- .text.triton_poi_fused__native_batch_norm_legit_no_training_convolution_elu_0 --------------------------
	.section	.text.triton_poi_fused__native_batch_norm_legit_no_training_convolution_elu_0,"ax",@progbits
	.align	128
        .global         triton_poi_fused__native_batch_norm_legit_no_training_convolution_elu_0
        .type           triton_poi_fused__native_batch_norm_legit_no_training_convolution_elu_0,@function
        .size           triton_poi_fused__native_batch_norm_legit_no_training_convolution_elu_0,(.L_x_1 - triton_poi_fused__native_batch_norm_legit_no_training_convolution_elu_0)
        .other          triton_poi_fused__native_batch_norm_legit_no_training_convolution_elu_0,@"STO_CUDA_ENTRY STV_DEFAULT"
triton_poi_fused__native_batch_norm_legit_no_training_convolution_elu_0:
.text.triton_poi_fused__native_batch_norm_legit_no_training_convolution_elu_0:
[----:B------:R-:W-:Y:S01]  /*0000*/  LDC R1, c[0x0][0x28] ;  /* 0x00000a00ff017b82 */ /* 0x000fe20000000800 */
[----:B------:R-:W1:Y:S07]  /*0010*/  S2R R0, SR_TID.X ;  /* 0x0000000000007919 */ /* 0x000e6e0000002100 */
[----:B------:R-:W2:Y:S01]  /*0020*/  LDC.64 R10, c[0x0][0x230] ;  /* 0x00008c00ff0a7b82 */ /* 0x000ea20000000a00 */
[----:B------:R-:W-:Y:S01]  /*0030*/  ULDC.64 UR4, c[0x0][0x208] ;  /* 0x0000820000047ab9 */ /* 0x000fe20000000a00 */
[----:B------:R-:W3:Y:S06]  /*0040*/  S2R R3, SR_CTAID.X ;  /* 0x0000000000037919 */ /* 0x000eec0000002500 */
[----:B------:R-:W4:Y:S08]  /*0050*/  LDC.64 R6, c[0x0][0x220] ;  /* 0x00008800ff067b82 */ /* 0x000f300000000a00 */
[----:B------:R-:W5:Y:S08]  /*0060*/  LDC.64 R8, c[0x0][0x228] ;  /* 0x00008a00ff087b82 */ /* 0x000f700000000a00 */
[----:B------:R-:W5:Y:S01]  /*0070*/  LDC.64 R12, c[0x0][0x238] ;  /* 0x00008e00ff0c7b82 */ /* 0x000f620000000a00 */
[----:B-1----:R-:W-:-:S07]  /*0080*/  LOP3.LUT R0, R0, 0x7f, RZ, 0xc0, !PT ;  /* 0x0000007f00007812 */ /* 0x002fce00078ec0ff */
[----:B------:R-:W1:Y:S01]  /*0090*/  LDC.64 R4, c[0x0][0x240] ;  /* 0x00009000ff047b82 */ /* 0x000e620000000a00 */
[----:B---3--:R-:W-:Y:S02]  /*00a0*/  SHF.R.S32.HI R2, RZ, 0x18, R3 ;  /* 0x00000018ff027819 */ /* 0x008fe40000011403 */
[----:B------:R-:W-:Y:S02]  /*00b0*/  LEA R0, R3, R0, 0x7 ;  /* 0x0000000003007211 */ /* 0x000fe400078e38ff */
[----:B------:R-:W-:-:S04]  /*00c0*/  SGXT R3, R2, 0x1 ;  /* 0x000000010203781a */ /* 0x000fc80000000200 */
[----:B------:R-:W-:-:S04]  /*00d0*/  LEA.HI R3, R3, R0, RZ, 0x4 ;  /* 0x0000000003037211 */ /* 0x000fc800078f20ff */
[--C-:B------:R-:W-:Y:S02]  /*00e0*/  SHF.R.S32.HI R2, RZ, 0x4, R3.reuse ;  /* 0x00000004ff027819 */ /* 0x100fe40000011403 */
[----:B------:R-:W-:-:S04]  /*00f0*/  SHF.R.S32.HI R3, RZ, 0x1f, R3 ;  /* 0x0000001fff037819 */ /* 0x000fc80000011403 */
[----:B------:R-:W-:-:S04]  /*0100*/  LEA.HI R3, R3, R2, RZ, 0x6 ;  /* 0x0000000203037211 */ /* 0x000fc800078f30ff */
[----:B------:R-:W-:-:S04]  /*0110*/  LOP3.LUT R3, R3, 0xffffffc0, RZ, 0xc0, !PT ;  /* 0xffffffc003037812 */ /* 0x000fc800078ec0ff */
[----:B------:R-:W-:Y:S02]  /*0120*/  IADD3 R15, R2, -R3, RZ ;  /* 0x80000003020f7210 */ /* 0x000fe40007ffe0ff */
[----:B------:R-:W3:Y:S03]  /*0130*/  LDC.64 R2, c[0x0][0x210] ;  /* 0x00008400ff027b82 */ /* 0x000ee60000000a00 */
[----:B--2---:R-:W-:-:S05]  /*0140*/  IMAD.WIDE R10, R15, 0x4, R10 ;  /* 0x000000040f0a7825 */ /* 0x004fca00078e020a */
[----:B------:R2:W2:Y:S01]  /*0150*/  LDG.E.EL R16, desc[UR4][R10.64] ;  /* 0x000000040a107981 */ /* 0x0004a2000c2e1900 */
[----:B----4-:R-:W-:-:S04]  /*0160*/  IMAD.WIDE R6, R15, 0x4, R6 ;  /* 0x000000040f067825 */ /* 0x010fc800078e0206 */
[----:B-----5:R-:W-:Y:S02]  /*0170*/  IMAD.WIDE R8, R15, 0x4, R8 ;  /* 0x000000040f087825 */ /* 0x020fe400078e0208 */
[----:B------:R-:W4:Y:S04]  /*0180*/  LDG.E.EL R7, desc[UR4][R6.64] ;  /* 0x0000000406077981 */ /* 0x000f28000c2e1900 */
[----:B------:R5:W4:Y:S01]  /*0190*/  LDG.E.EL R8, desc[UR4][R8.64] ;  /* 0x0000000408087981 */ /* 0x000b22000c2e1900 */
[----:B---3--:R-:W-:-:S05]  /*01a0*/  IMAD.WIDE R2, R0, 0x4, R2 ;  /* 0x0000000400027825 */ /* 0x008fca00078e0202 */
[----:B------:R-:W4:Y:S01]  /*01b0*/  LDG.E R14, desc[UR4][R2.64] ;  /* 0x00000004020e7981 */ /* 0x000f22000c1e1900 */
[----:B0-2---:R-:W-:-:S04]  /*01c0*/  IMAD.WIDE R10, R15, 0x4, R12 ;  /* 0x000000040f0a7825 */ /* 0x005fc800078e020c */
[----:B-1----:R-:W-:Y:S02]  /*01d0*/  IMAD.WIDE R4, R15, 0x4, R4 ;  /* 0x000000040f047825 */ /* 0x002fe400078e0204 */
[----:B------:R0:W2:Y:S04]  /*01e0*/  LDG.E.EL R10, desc[UR4][R10.64] ;  /* 0x000000040a0a7981 */ /* 0x0000a8000c2e1900 */
[----:B------:R4:W2:Y:S01]  /*01f0*/  LDG.E.EL R13, desc[UR4][R4.64] ;  /* 0x00000004040d7981 */ /* 0x0008a2000c2e1900 */
[----:B-----5:R-:W-:Y:S01]  /*0200*/  HFMA2.MMA R9, -RZ, RZ, 1.625, 0 ;  /* 0x3e800000ff097435 */ /* 0x020fe200000001ff */
[----:B0-----:R-:W-:Y:S01]  /*0210*/  MOV R11, 0x3ab5ebe6 ;  /* 0x3ab5ebe6000b7802 */ /* 0x001fe20000000f00 */
[----:B------:R-:W-:-:S04]  /*0220*/  FADD R16, R16, 9.9999997473787516356e-05 ;  /* 0x38d1b71710107421 */ /* 0x000fc80000000000 */
[----:B------:R-:W0:Y:S02]  /*0230*/  MUFU.SQRT R12, R16 ;  /* 0x00000010000c7308 */ /* 0x000e240000002000 */
[C---:B0-----:R-:W-:Y:S02]  /*0240*/  FSETP.GT.AND P0, PT, R12.reuse, 8.50705917302346158658e+37, PT ;  /* 0x7e8000000c00780b */ /* 0x041fe40003f04000 */
[----:B------:R-:W-:-:S11]  /*0250*/  FSETP.GEU.AND P1, PT, R12, 1.175494350822287508e-38, PT ;  /* 0x008000000c00780b */ /* 0x000fd60003f2e000 */
[----:B------:R-:W-:-:S04]  /*0260*/  @P0 FMUL R12, R12, 0.25 ;  /* 0x3e8000000c0c0820 */ /* 0x000fc80000400000 */
[----:B------:R-:W-:-:S06]  /*0270*/  @!P1 FMUL R12, R12, 16777216 ;  /* 0x4b8000000c0c9820 */ /* 0x000fcc0000400000 */
[----:B------:R-:W0:Y:S01]  /*0280*/  MUFU.RCP R12, R12 ;  /* 0x0000000c000c7308 */ /* 0x000e220000001000 */
[----:B------:R-:W-:Y:S01]  /*0290*/  FSEL R9, R9, 1, P0 ;  /* 0x3f80000009097808 */ /* 0x000fe20000000000 */
[----:B----4-:R-:W-:-:S04]  /*02a0*/  FADD R5, R14, R7 ;  /* 0x000000070e057221 */ /* 0x010fc80000000000 */
[----:B------:R-:W-:Y:S01]  /*02b0*/  @!P1 FMUL R9, R9, 16777216 ;  /* 0x4b80000009099820 */ /* 0x000fe20000400000 */
[----:B------:R-:W-:-:S03]  /*02c0*/  FADD R8, -R8, R5 ;  /* 0x0000000508087221 */ /* 0x000fc60000000100 */
[----:B0-----:R-:W-:-:S04]  /*02d0*/  FMUL R9, R12, R9 ;  /* 0x000000090c097220 */ /* 0x001fc80000400000 */
[----:B------:R-:W-:-:S04]  /*02e0*/  FMUL R8, R8, R9 ;  /* 0x0000000908087220 */ /* 0x000fc80000400000 */
[----:B--2---:R-:W-:-:S04]  /*02f0*/  FFMA R8, R10, R8, R13 ;  /* 0x000000080a087223 */ /* 0x004fc8000000000d */
[----:B------:R-:W-:-:S06]  /*0300*/  FMUL R4, R8, 1.4426950216293334961 ;  /* 0x3fb8aa3b08047820 */ /* 0x000fcc0000400000 */
[----:B------:R-:W0:Y:S01]  /*0310*/  FRND R4, R4 ;  /* 0x0000000400047307 */ /* 0x000e220000201000 */
[----:B------:R-:W-:-:S05]  /*0320*/  FADD.FTZ R6, |R8|, -RZ ;  /* 0x800000ff08067221 */ /* 0x000fca0000010200 */
[----:B------:R-:W-:-:S04]  /*0330*/  FSETP.GEU.AND P0, PT, R6, 0.40999999642372131348, PT ;  /* 0x3ed1eb850600780b */ /* 0x000fc80003f0e000 */
[----:B0-----:R-:W-:-:S05]  /*0340*/  FSEL R7, R4, RZ, P0 ;  /* 0x000000ff04077208 */ /* 0x001fca0000000000 */
[C---:B------:R-:W-:Y:S01]  /*0350*/  FFMA.FTZ R6, -R7.reuse, 0.693145751953125, R8 ;  /* 0x3f31720007067823 */ /* 0x040fe20000010108 */
[----:B------:R-:W-:-:S03]  /*0360*/  FSETP.NEU.AND P1, PT, R7, 128, PT ;  /* 0x430000000700780b */ /* 0x000fc60003f2d000 */
[C---:B------:R-:W-:Y:S01]  /*0370*/  FFMA.FTZ R6, -R7.reuse, 1.428606765330187045e-06, R6 ;  /* 0x35bfbe8e07067823 */ /* 0x040fe20000010106 */
[----:B------:R-:W-:-:S03]  /*0380*/  FSEL R9, R7, 127, P1 ;  /* 0x42fe000007097808 */ /* 0x000fc60000800000 */
[----:B------:R-:W-:-:S04]  /*0390*/  FFMA.FTZ R7, R6, R11, 0.0083824126049876213074 ;  /* 0x3c09566306077423 */ /* 0x000fc8000001000b */
[C---:B------:R-:W-:Y:S01]  /*03a0*/  FFMA.FTZ R7, R6.reuse, R7, 0.041667830199003219604 ;  /* 0x3d2aabe306077423 */ /* 0x040fe20000010007 */
[----:B------:R-:W0:Y:S03]  /*03b0*/  MUFU.EX2 R10, R9 ;  /* 0x00000009000a7308 */ /* 0x000e260000000800 */
[----:B------:R-:W-:-:S04]  /*03c0*/  FFMA.FTZ R7, R6, R7, 0.16666397452354431152 ;  /* 0x3e2aa9f606077423 */ /* 0x000fc80000010007 */
[----:B------:R-:W-:-:S04]  /*03d0*/  FFMA.FTZ R7, R6, R7, 0.49999994039535522461 ;  /* 0x3efffffe06077423 */ /* 0x000fc80000010007 */
[----:B------:R-:W-:-:S04]  /*03e0*/  FMUL R7, R6, R7 ;  /* 0x0000000706077220 */ /* 0x000fc80000400000 */
[----:B------:R-:W-:Y:S01]  /*03f0*/  FFMA.FTZ R11, R6, R7, R6 ;  /* 0x00000007060b7223 */ /* 0x000fe20000010006 */
[----:B0-----:R-:W-:Y:S01]  /*0400*/  FADD R13, R10, -1 ;  /* 0xbf8000000a0d7421 */ /* 0x001fe20000000000 */
[----:B------:R-:W0:Y:S01]  /*0410*/  LDC.64 R6, c[0x0][0x218] ;  /* 0x00008600ff067b82 */ /* 0x000e220000000a00 */
[----:B------:R-:W-:Y:S02]  /*0420*/  FSETP.NEU.AND P0, PT, R8, RZ, PT ;  /* 0x000000ff0800720b */ /* 0x000fe40003f0d000 */
[----:B------:R-:W-:-:S04]  /*0430*/  FFMA.FTZ R10, R10, R11, R13 ;  /* 0x0000000b0a0a7223 */ /* 0x000fc8000001000d */
[----:B------:R-:W-:Y:S01]  /*0440*/  @!P1 FADD R10, R10, R10 ;  /* 0x0000000a0a0a9221 */ /* 0x000fe20000000000 */
[C---:B------:R-:W-:Y:S02]  /*0450*/  FSETP.GT.AND P1, PT, R9.reuse, 128, PT ;  /* 0x430000000900780b */ /* 0x040fe40003f24000 */
[----:B------:R-:W-:Y:S02]  /*0460*/  FSETP.GEU.AND P2, PT, R9, -25, PT ;  /* 0xc1c800000900780b */ /* 0x000fe40003f4e000 */
[----:B------:R-:W-:-:S04]  /*0470*/  FSEL R10, R10, +INF , !P1 ;  /* 0x7f8000000a0a7808 */ /* 0x000fc80004800000 */
[----:B------:R-:W-:Y:S01]  /*0480*/  FSEL R9, R10, -1, P2 ;  /* 0xbf8000000a097808 */ /* 0x000fe20001000000 */
[C---:B------:R-:W-:Y:S01]  /*0490*/  @!P0 FADD R9, R8.reuse, R8 ;  /* 0x0000000808098221 */ /* 0x040fe20000000000 */
[----:B------:R-:W-:-:S04]  /*04a0*/  FSETP.GT.AND P0, PT, R8, RZ, PT ;  /* 0x000000ff0800720b */ /* 0x000fc80003f04000 */
[----:B------:R-:W-:Y:S01]  /*04b0*/  FSEL R9, R8, R9, P0 ;  /* 0x0000000908097208 */ /* 0x000fe20000000000 */
[----:B0-----:R-:W-:Y:S01]  /*04c0*/  IMAD.WIDE R6, R0, 0x4, R6 ;  /* 0x0000000400067825 */ /* 0x001fe200078e0206 */
[----:B------:R-:W-:Y:S04]  /*04d0*/  STG.E desc[UR4][R2.64], R5 ;  /* 0x0000000502007986 */ /* 0x000fe8000c101904 */
[----:B------:R-:W-:Y:S01]  /*04e0*/  STG.E desc[UR4][R6.64], R9 ;  /* 0x0000000906007986 */ /* 0x000fe2000c101904 */
[----:B------:R-:W-:Y:S05]  /*04f0*/  EXIT ;  /* 0x000000000000794d */ /* 0x000fea0003800000 */
.L_x_0:
[----:B------:R-:W-:-:S00]  /*0500*/  BRA `(.L_x_0) ;  /* 0xfffffffc00fc7947 */ /* 0x000fc0000383ffff */
[----:B------:R-:W-:-:S00]  /*0510*/  NOP ;  /* 0x0000000000007918 */ /* 0x000fc00000000000 */
        /* <DEDUP_REMOVED lines=14> */
.L_x_1:


//--------------------- .nv.global.init           --------------------------
	.section	.nv.global.init,"aw",@progbits
.nv.global.init:
	.type		_$_str,@object
	.size		_$_str,(_$_str_$_2 - _$_str)
_$_str:
        /*0000*/ 	.byte	0x5f, 0x5f, 0x43, 0x55, 0x44, 0x41, 0x5f, 0x46, 0x54, 0x5a, 0x00
	.type		_$_str_$_2,@object
	.size		_$_str_$_2,(.L_1 - _$_str_$_2)
_$_str_$_2:
        /*000b*/ 	.byte	0x5f, 0x5f, 0x43, 0x55, 0x44, 0x41, 0x5f, 0x50, 0x52, 0x45, 0x43, 0x5f, 0x53, 0x51, 0x52, 0x54
        /*001b*/ 	.byte	0x00
.L_1:


//--------------------- .nv.constant0.triton_poi_fused__native_batch_norm_legit_no_training_convolution_elu_0 --------------------------
	.section	.nv.constant0.triton_poi_fused__native_batch_norm_legit_no_training_convolution_elu_0,"a",@progbits
	.sectionflags	@""
	.align	4
.nv.constant0.triton_poi_fused__native_batch_norm_legit_no_training_convolution_elu_0:
	.zero		588
